//
// Generated by NVIDIA NVVM Compiler
//
// Compiler Build ID: CL-36424714
// Cuda compilation tools, release 13.0, V13.0.88
// Based on NVVM 20.0.0
//

.version 9.0
.target sm_100
.address_size 64

	// .globl	evaluate
.extern .func  (.param .b32 func_retval0) vprintf
(
	.param .b64 vprintf_param_0,
	.param .b64 vprintf_param_1
)
;
.global .align 1 .b8 $str[15] = {83, 116, 97, 99, 107, 32, 111, 118, 101, 114, 102, 108, 111, 119};
.global .align 1 .b8 $str$1[16] = {83, 116, 97, 99, 107, 32, 117, 110, 100, 101, 114, 102, 108, 111, 119};
.global .align 1 .b8 $str$2[44] = {85, 110, 114, 101, 99, 111, 103, 110, 105, 122, 101, 100, 32, 79, 80, 67, 79, 68, 69, 32, 105, 110, 32, 116, 104, 101, 32, 101, 120, 112, 114, 101, 115, 115, 105, 111, 110, 32, 116, 114, 101, 101, 33};
.global .align 1 .b8 $str$3[34] = {83, 116, 97, 99, 107, 32, 112, 111, 105, 110, 116, 101, 114, 32, 105, 115, 32, 110, 111, 116, 32, 45, 49, 32, 98, 117, 116, 32, 105, 115, 32, 37, 100};

.visible .entry evaluate(
	.param .u64 .ptr .align 1 evaluate_param_0,
	.param .u64 .ptr .align 1 evaluate_param_1,
	.param .u32 evaluate_param_2,
	.param .u64 .ptr .align 1 evaluate_param_3,
	.param .u32 evaluate_param_4,
	.param .u64 .ptr .align 1 evaluate_param_5,
	.param .u32 evaluate_param_6,
	.param .u32 evaluate_param_7
)
{
	.local .align 16 .b8 	__local_depot0[1040];
	.reg .b64 	%SP;
	.reg .b64 	%SPL;
	.reg .pred 	%p<25>;
	.reg .b16 	%rs<11>;
	.reg .b32 	%r<62>;
	.reg .b64 	%rd<66>;
	.reg .b64 	%fd<13>;

	mov.u64 	%SPL, __local_depot0;
	cvta.local.u64 	%SP, %SPL;
	ld.param.u64 	%rd11, [evaluate_param_0];
	ld.param.u64 	%rd12, [evaluate_param_1];
	ld.param.u64 	%rd13, [evaluate_param_3];
	ld.param.u32 	%r17, [evaluate_param_4];
	ld.param.u64 	%rd14, [evaluate_param_5];
	ld.param.u32 	%r19, [evaluate_param_6];
	ld.param.u32 	%r18, [evaluate_param_7];
	add.u64 	%rd1, %SPL, 0;
	mov.u32 	%r1, %ctaid.x;
	setp.ge.s32 	%p1, %r1, %r19;
	@%p1 bra 	$L__BB0_40;
	mov.u32 	%r21, %tid.x;
	cvta.to.global.u64 	%rd16, %rd14;
	mul.lo.s32 	%r22, %r18, %r1;
	cvt.s64.s32 	%rd17, %r22;
	mul.lo.s32 	%r23, %r17, %r1;
	cvt.s64.s32 	%rd2, %r23;
	mov.u32 	%r24, %ntid.x;
	cvt.u16.u32 	%rs4, %r24;
	div.u16 	%rs5, 1023, %rs4;
	add.s16 	%rs6, %rs5, 1;
	cvt.u32.u16 	%r2, %rs6;
	mul.lo.s32 	%r3, %r21, %r2;
	add.s64 	%rd3, %rd16, %rd17;
	cvta.to.global.u64 	%rd4, %rd12;
	cvta.to.global.u64 	%rd5, %rd11;
	cvta.to.global.u64 	%rd6, %rd13;
	mov.b32 	%r57, 0;
$L__BB0_2:
	add.s32 	%r5, %r57, %r3;
	setp.gt.u32 	%p2, %r5, 1023;
	@%p2 bra 	$L__BB0_40;
	ld.global.nc.u8 	%rs7, [%rd3];
	cvt.u16.u8 	%rs10, %rs7;
	setp.eq.s16 	%p3, %rs10, 0;
	mov.b32 	%r60, -1;
	@%p3 bra 	$L__BB0_35;
	mul.wide.u32 	%rd18, %r5, 8;
	add.s64 	%rd7, %rd4, %rd18;
	mov.b32 	%r60, -1;
	mov.b32 	%r58, 0;
$L__BB0_5:
	mov.u32 	%r6, %r58;
	and.b16  	%rs8, %rs10, 255;
	setp.gt.s16 	%p4, %rs8, 2;
	@%p4 bra 	$L__BB0_10;
	setp.eq.s16 	%p8, %rs8, 1;
	@%p8 bra 	$L__BB0_14;
	setp.eq.s16 	%p9, %rs8, 2;
	@%p9 bra 	$L__BB0_8;
	bra.uni 	$L__BB0_13;
$L__BB0_8:
	add.s32 	%r9, %r60, 1;
	ld.global.f64 	%fd11, [%rd7];
	mul.wide.s32 	%rd40, %r60, 8;
	add.s64 	%rd41, %rd1, %rd40;
	st.local.f64 	[%rd41+8], %fd11;
	setp.lt.s32 	%p19, %r60, 127;
	mov.u32 	%r60, %r9;
	@%p19 bra 	$L__BB0_34;
	mov.u64 	%rd42, $str;
	cvta.global.u64 	%rd43, %rd42;
	{ // callseq 9, 0
	.param .b64 param0;
	st.param.b64 	[param0], %rd43;
	.param .b64 param1;
	st.param.b64 	[param1], 0;
	.param .b32 retval0;
	call.uni (retval0), 
	vprintf, 
	(
	param0, 
	param1
	);
	ld.param.b32 	%r46, [retval0];
	} // callseq 9
	mov.u32 	%r60, %r9;
	bra.uni 	$L__BB0_34;
$L__BB0_10:
	setp.eq.s16 	%p5, %rs8, 3;
	@%p5 bra 	$L__BB0_16;
	setp.eq.s16 	%p6, %rs8, 4;
	@%p6 bra 	$L__BB0_22;
	setp.eq.s16 	%p7, %rs8, 5;
	@%p7 bra 	$L__BB0_28;
$L__BB0_13:
	mov.u64 	%rd50, $str$2;
	cvta.global.u64 	%rd51, %rd50;
	{ // callseq 11, 0
	.param .b64 param0;
	st.param.b64 	[param0], %rd51;
	.param .b64 param1;
	st.param.b64 	[param1], 0;
	.param .b32 retval0;
	call.uni (retval0), 
	vprintf, 
	(
	param0, 
	param1
	);
	ld.param.b32 	%r50, [retval0];
	} // callseq 11
	bra.uni 	$L__BB0_34;
$L__BB0_14:
	add.s32 	%r8, %r60, 1;
	add.s64 	%rd45, %rd5, %rd18;
	ld.global.f64 	%fd12, [%rd45];
	mul.wide.s32 	%rd46, %r60, 8;
	add.s64 	%rd47, %rd1, %rd46;
	st.local.f64 	[%rd47+8], %fd12;
	setp.lt.s32 	%p20, %r60, 127;
	mov.u32 	%r60, %r8;
	@%p20 bra 	$L__BB0_34;
	mov.u64 	%rd48, $str;
	cvta.global.u64 	%rd49, %rd48;
	{ // callseq 10, 0
	.param .b64 param0;
	st.param.b64 	[param0], %rd49;
	.param .b64 param1;
	st.param.b64 	[param1], 0;
	.param .b32 retval0;
	call.uni (retval0), 
	vprintf, 
	(
	param0, 
	param1
	);
	ld.param.b32 	%r48, [retval0];
	} // callseq 10
	mov.u32 	%r60, %r8;
	bra.uni 	$L__BB0_34;
$L__BB0_16:
	mul.wide.s32 	%rd33, %r60, 8;
	add.s64 	%rd8, %rd1, %rd33;
	ld.local.f64 	%fd1, [%rd8];
	setp.gt.s32 	%p16, %r60, -1;
	@%p16 bra 	$L__BB0_18;
	mov.u64 	%rd34, $str$1;
	cvta.global.u64 	%rd35, %rd34;
	{ // callseq 6, 0
	.param .b64 param0;
	st.param.b64 	[param0], %rd35;
	.param .b64 param1;
	st.param.b64 	[param1], 0;
	.param .b32 retval0;
	call.uni (retval0), 
	vprintf, 
	(
	param0, 
	param1
	);
	ld.param.b32 	%r40, [retval0];
	} // callseq 6
$L__BB0_18:
	ld.local.f64 	%fd2, [%rd8+-8];
	setp.gt.s32 	%p17, %r60, 0;
	@%p17 bra 	$L__BB0_20;
	mov.u64 	%rd36, $str$1;
	cvta.global.u64 	%rd37, %rd36;
	{ // callseq 7, 0
	.param .b64 param0;
	st.param.b64 	[param0], %rd37;
	.param .b64 param1;
	st.param.b64 	[param1], 0;
	.param .b32 retval0;
	call.uni (retval0), 
	vprintf, 
	(
	param0, 
	param1
	);
	ld.param.b32 	%r42, [retval0];
	} // callseq 7
$L__BB0_20:
	add.s32 	%r10, %r60, -1;
	add.f64 	%fd10, %fd1, %fd2;
	st.local.f64 	[%rd8+-8], %fd10;
	setp.lt.s32 	%p18, %r60, 129;
	mov.u32 	%r60, %r10;
	@%p18 bra 	$L__BB0_34;
	mov.u64 	%rd38, $str;
	cvta.global.u64 	%rd39, %rd38;
	{ // callseq 8, 0
	.param .b64 param0;
	st.param.b64 	[param0], %rd39;
	.param .b64 param1;
	st.param.b64 	[param1], 0;
	.param .b32 retval0;
	call.uni (retval0), 
	vprintf, 
	(
	param0, 
	param1
	);
	ld.param.b32 	%r44, [retval0];
	} // callseq 8
	mov.u32 	%r60, %r10;
	bra.uni 	$L__BB0_34;
$L__BB0_22:
	mul.wide.s32 	%rd26, %r60, 8;
	add.s64 	%rd9, %rd1, %rd26;
	ld.local.f64 	%fd3, [%rd9];
	setp.gt.s32 	%p13, %r60, -1;
	@%p13 bra 	$L__BB0_24;
	mov.u64 	%rd27, $str$1;
	cvta.global.u64 	%rd28, %rd27;
	{ // callseq 3, 0
	.param .b64 param0;
	st.param.b64 	[param0], %rd28;
	.param .b64 param1;
	st.param.b64 	[param1], 0;
	.param .b32 retval0;
	call.uni (retval0), 
	vprintf, 
	(
	param0, 
	param1
	);
	ld.param.b32 	%r34, [retval0];
	} // callseq 3
$L__BB0_24:
	ld.local.f64 	%fd4, [%rd9+-8];
	setp.gt.s32 	%p14, %r60, 0;
	@%p14 bra 	$L__BB0_26;
	mov.u64 	%rd29, $str$1;
	cvta.global.u64 	%rd30, %rd29;
	{ // callseq 4, 0
	.param .b64 param0;
	st.param.b64 	[param0], %rd30;
	.param .b64 param1;
	st.param.b64 	[param1], 0;
	.param .b32 retval0;
	call.uni (retval0), 
	vprintf, 
	(
	param0, 
	param1
	);
	ld.param.b32 	%r36, [retval0];
	} // callseq 4
$L__BB0_26:
	add.s32 	%r11, %r60, -1;
	sub.f64 	%fd9, %fd4, %fd3;
	st.local.f64 	[%rd9+-8], %fd9;
	setp.lt.s32 	%p15, %r60, 129;
	mov.u32 	%r60, %r11;
	@%p15 bra 	$L__BB0_34;
	mov.u64 	%rd31, $str;
	cvta.global.u64 	%rd32, %rd31;
	{ // callseq 5, 0
	.param .b64 param0;
	st.param.b64 	[param0], %rd32;
	.param .b64 param1;
	st.param.b64 	[param1], 0;
	.param .b32 retval0;
	call.uni (retval0), 
	vprintf, 
	(
	param0, 
	param1
	);
	ld.param.b32 	%r38, [retval0];
	} // callseq 5
	mov.u32 	%r60, %r11;
	bra.uni 	$L__BB0_34;
$L__BB0_28:
	mul.wide.s32 	%rd19, %r60, 8;
	add.s64 	%rd10, %rd1, %rd19;
	ld.local.f64 	%fd5, [%rd10];
	setp.gt.s32 	%p10, %r60, -1;
	@%p10 bra 	$L__BB0_30;
	mov.u64 	%rd20, $str$1;
	cvta.global.u64 	%rd21, %rd20;
	{ // callseq 0, 0
	.param .b64 param0;
	st.param.b64 	[param0], %rd21;
	.param .b64 param1;
	st.param.b64 	[param1], 0;
	.param .b32 retval0;
	call.uni (retval0), 
	vprintf, 
	(
	param0, 
	param1
	);
	ld.param.b32 	%r28, [retval0];
	} // callseq 0
$L__BB0_30:
	ld.local.f64 	%fd6, [%rd10+-8];
	setp.gt.s32 	%p11, %r60, 0;
	@%p11 bra 	$L__BB0_32;
	mov.u64 	%rd22, $str$1;
	cvta.global.u64 	%rd23, %rd22;
	{ // callseq 1, 0
	.param .b64 param0;
	st.param.b64 	[param0], %rd23;
	.param .b64 param1;
	st.param.b64 	[param1], 0;
	.param .b32 retval0;
	call.uni (retval0), 
	vprintf, 
	(
	param0, 
	param1
	);
	ld.param.b32 	%r30, [retval0];
	} // callseq 1
$L__BB0_32:
	add.s32 	%r12, %r60, -1;
	mul.f64 	%fd8, %fd5, %fd6;
	st.local.f64 	[%rd10+-8], %fd8;
	setp.lt.s32 	%p12, %r60, 129;
	mov.u32 	%r60, %r12;
	@%p12 bra 	$L__BB0_34;
	mov.u64 	%rd24, $str;
	cvta.global.u64 	%rd25, %rd24;
	{ // callseq 2, 0
	.param .b64 param0;
	st.param.b64 	[param0], %rd25;
	.param .b64 param1;
	st.param.b64 	[param1], 0;
	.param .b32 retval0;
	call.uni (retval0), 
	vprintf, 
	(
	param0, 
	param1
	);
	ld.param.b32 	%r32, [retval0];
	} // callseq 2
	mov.u32 	%r60, %r12;
$L__BB0_34:
	add.s32 	%r58, %r6, 1;
	cvt.u64.u32 	%rd52, %r6;
	add.s64 	%rd53, %rd3, %rd52;
	ld.global.nc.u8 	%rs9, [%rd53+1];
	cvt.u16.u8 	%rs10, %rs9;
	setp.ne.s16 	%p21, %rs10, 0;
	@%p21 bra 	$L__BB0_5;
$L__BB0_35:
	mul.wide.s32 	%rd54, %r60, 8;
	add.s64 	%rd55, %rd1, %rd54;
	ld.local.f64 	%fd7, [%rd55];
	setp.gt.s32 	%p22, %r60, -1;
	@%p22 bra 	$L__BB0_37;
	mov.u64 	%rd56, $str$1;
	cvta.global.u64 	%rd57, %rd56;
	{ // callseq 12, 0
	.param .b64 param0;
	st.param.b64 	[param0], %rd57;
	.param .b64 param1;
	st.param.b64 	[param1], 0;
	.param .b32 retval0;
	call.uni (retval0), 
	vprintf, 
	(
	param0, 
	param1
	);
	ld.param.b32 	%r52, [retval0];
	} // callseq 12
	bra.uni 	$L__BB0_38;
$L__BB0_37:
	setp.eq.s32 	%p23, %r60, 0;
	@%p23 bra 	$L__BB0_39;
$L__BB0_38:
	add.s32 	%r54, %r60, -1;
	add.u64 	%rd58, %SP, 1024;
	add.u64 	%rd59, %SPL, 1024;
	st.local.u32 	[%rd59], %r54;
	mov.u64 	%rd60, $str$3;
	cvta.global.u64 	%rd61, %rd60;
	{ // callseq 13, 0
	.param .b64 param0;
	st.param.b64 	[param0], %rd61;
	.param .b64 param1;
	st.param.b64 	[param1], %rd58;
	.param .b32 retval0;
	call.uni (retval0), 
	vprintf, 
	(
	param0, 
	param1
	);
	ld.param.b32 	%r55, [retval0];
	} // callseq 13
$L__BB0_39:
	cvt.u64.u32 	%rd62, %r5;
	add.s64 	%rd63, %rd62, %rd2;
	shl.b64 	%rd64, %rd63, 3;
	add.s64 	%rd65, %rd6, %rd64;
	st.global.f64 	[%rd65], %fd7;
	add.s32 	%r57, %r57, 1;
	setp.ne.s32 	%p24, %r57, %r2;
	@%p24 bra 	$L__BB0_2;
$L__BB0_40:
	ret;

}


// ===== COMPILED SASS (sm_100) =====

	.target	sm_100

	.elftype	@"ET_EXEC"


//--------------------- .note.nv.tkinfo           --------------------------
	.section	.note.nv.tkinfo,"",@"SHT_NOTE"
	.sectionflags	@"SHF_NOTE_NV_TKINFO"
	.tkinfo
        /*0018*/ 	.word	0x00000002
        /*0030*/ 	.string	""
        /*0030*/ 	.string	"ptxas"
        /*0030*/ 	.string	"Cuda compilation tools, release 13.0, V13.0.88"
        /*0030*/ 	.string	"Build cuda_13.0.r13.0/compiler.36424714_0"
        /*0030*/ 	.string	"-arch sm_100 -m 64 "



//--------------------- .note.nv.cuinfo           --------------------------
	.section	.note.nv.cuinfo,"",@"SHT_NOTE"
	.sectionflags	@"SHF_NOTE_NV_CUINFO"
        /*0018*/ 	.short	0x0002
        /*001a*/ 	.short	0x0064
        /*001c*/ 	.short	0x0082
	.zero		2


//--------------------- .nv.info                  --------------------------
	.section	.nv.info,"",@"SHT_CUDA_INFO"
	.align	4


	//----- nvinfo : EIATTR_REGCOUNT
	.align		4
        /*0000*/ 	.byte	0x04, 0x2f
        /*0002*/ 	.short	(.L_5 - .L_4)
	.align		4
.L_4:
        /*0004*/ 	.word	index@(evaluate)
        /*0008*/ 	.word	0x00000022


	//----- nvinfo : EIATTR_FRAME_SIZE
	.align		4
.L_5:
        /*000c*/ 	.byte	0x04, 0x11
        /*000e*/ 	.short	(.L_7 - .L_6)
	.align		4
.L_6:
        /*0010*/ 	.word	index@($__internal_0_$__cuda_sm20_div_u16)
        /*0014*/ 	.word	0x00000410


	//----- nvinfo : EIATTR_FRAME_SIZE
	.align		4
.L_7:
        /*0018*/ 	.byte	0x04, 0x11
        /*001a*/ 	.short	(.L_9 - .L_8)
	.align		4
.L_8:
        /*001c*/ 	.word	index@(evaluate)
        /*0020*/ 	.word	0x00000410


	//----- nvinfo : EIATTR_MIN_STACK_SIZE
	.align		4
.L_9:
        /*0024*/ 	.byte	0x04, 0x12
        /*0026*/ 	.short	(.L_11 - .L_10)
	.align		4
.L_10:
        /*0028*/ 	.word	index@(evaluate)
        /*002c*/ 	.word	0x00000410
.L_11:


//--------------------- .nv.compat                --------------------------
	.section	.nv.compat,"",@"SHT_CUDA_COMPAT_INFO"
	.align	4
        /*0000*/ 	.byte	0x02, 0x09, 0x00, 0x00, 0x02, 0x02, 0x01, 0x00, 0x02, 0x05, 0x05, 0x00, 0x03, 0x07, 0x01, 0x01
        /*0010*/ 	.byte	0x02, 0x03, 0x00, 0x00, 0x02, 0x06, 0x01, 0x00, 0x04, 0x0b, 0x08, 0x00, 0x01, 0x00, 0x00, 0x00
        /*0020*/ 	.byte	0x00, 0x00, 0x00, 0x00


//--------------------- .nv.info.evaluate         --------------------------
	.section	.nv.info.evaluate,"",@"SHT_CUDA_INFO"
	.sectionflags	@""
	.align	4


	//----- nvinfo : EIATTR_CUDA_API_VERSION
	.align		4
        /*0000*/ 	.byte	0x04, 0x37
        /*0002*/ 	.short	(.L_13 - .L_12)
.L_12:
        /*0004*/ 	.word	0x00000082


	//----- nvinfo : EIATTR_KPARAM_INFO
	.align		4
.L_13:
        /*0008*/ 	.byte	0x04, 0x17
        /*000a*/ 	.short	(.L_15 - .L_14)
.L_14:
        /*000c*/ 	.word	0x00000000
        /*0010*/ 	.short	0x0007
        /*0012*/ 	.short	0x0034
        /*0014*/ 	.byte	0x00, 0xf0, 0x11, 0x00


	//----- nvinfo : EIATTR_KPARAM_INFO
	.align		4
.L_15:
        /*0018*/ 	.byte	0x04, 0x17
        /*001a*/ 	.short	(.L_17 - .L_16)
.L_16:
        /*001c*/ 	.word	0x00000000
        /*0020*/ 	.short	0x0006
        /*0022*/ 	.short	0x0030
        /*0024*/ 	.byte	0x00, 0xf0, 0x11, 0x00


	//----- nvinfo : EIATTR_KPARAM_INFO
	.align		4
.L_17:
        /*0028*/ 	.byte	0x04, 0x17
        /*002a*/ 	.short	(.L_19 - .L_18)
.L_18:
        /*002c*/ 	.word	0x00000000
        /*0030*/ 	.short	0x0005
        /*0032*/ 	.short	0x0028
        /*0034*/ 	.byte	0x00, 0xf5, 0x21, 0x00


	//----- nvinfo : EIATTR_KPARAM_INFO
	.align		4
.L_19:
        /*0038*/ 	.byte	0x04, 0x17
        /*003a*/ 	.short	(.L_21 - .L_20)
.L_20:
        /*003c*/ 	.word	0x00000000
        /*0040*/ 	.short	0x0004
        /*0042*/ 	.short	0x0020
        /*0044*/ 	.byte	0x00, 0xf0, 0x11, 0x00


	//----- nvinfo : EIATTR_KPARAM_INFO
	.align		4
.L_21:
        /*0048*/ 	.byte	0x04, 0x17
        /*004a*/ 	.short	(.L_23 - .L_22)
.L_22:
        /*004c*/ 	.word	0x00000000
        /*0050*/ 	.short	0x0003
        /*0052*/ 	.short	0x0018
        /*0054*/ 	.byte	0x00, 0xf5, 0x21, 0x00


	//----- nvinfo : EIATTR_KPARAM_INFO
	.align		4
.L_23:
        /*0058*/ 	.byte	0x04, 0x17
        /*005a*/ 	.short	(.L_25 - .L_24)
.L_24:
        /*005c*/ 	.word	0x00000000
        /*0060*/ 	.short	0x0002
        /*0062*/ 	.short	0x0010
        /*0064*/ 	.byte	0x00, 0xf0, 0x11, 0x00


	//----- nvinfo : EIATTR_KPARAM_INFO
	.align		4
.L_25:
        /*0068*/ 	.byte	0x04, 0x17
        /*006a*/ 	.short	(.L_27 - .L_26)
.L_26:
        /*006c*/ 	.word	0x00000000
        /*0070*/ 	.short	0x0001
        /*0072*/ 	.short	0x0008
        /*0074*/ 	.byte	0x00, 0xf5, 0x21, 0x00


	//----- nvinfo : EIATTR_KPARAM_INFO
	.align		4
.L_27:
        /*0078*/ 	.byte	0x04, 0x17
        /*007a*/ 	.short	(.L_29 - .L_28)
.L_28:
        /*007c*/ 	.word	0x00000000
        /*0080*/ 	.short	0x0000
        /*0082*/ 	.short	0x0000
        /*0084*/ 	.byte	0x00, 0xf5, 0x21, 0x00


	//----- nvinfo : EIATTR_SPARSE_MMA_MASK
	.align		4
.L_29:
        /*0088*/ 	.byte	0x03, 0x50
        /*008a*/ 	.short	0x0000


	//----- nvinfo : EIATTR_MAXREG_COUNT
	.align		4
        /*008c*/ 	.byte	0x03, 0x1b
        /*008e*/ 	.short	0x00ff


	//----- nvinfo : EIATTR_EXTERNS
	.align		4
        /*0090*/ 	.byte	0x04, 0x0f
        /*0092*/ 	.short	(.L_31 - .L_30)


	//   ....[0]....
	.align		4
.L_30:
        /*0094*/ 	.word	index@(vprintf)


	//----- nvinfo : EIATTR_MERCURY_ISA_VERSION
	.align		4
.L_31:
        /*0098*/ 	.byte	0x03, 0x5f
        /*009a*/ 	.short	0x0101


	//----- nvinfo : EIATTR_VRC_CTA_INIT_COUNT
	.align		4
        /*009c*/ 	.byte	0x02, 0x4a
	.zero		1
	.zero		1


	//----- nvinfo : EIATTR_SYSCALL_OFFSETS
	.align		4
        /*00a0*/ 	.byte	0x04, 0x46
        /*00a2*/ 	.short	(.L_33 - .L_32)


	//   ....[0]....
.L_32:
        /*00a4*/ 	.word	0x00000470


	//   ....[1]....
        /*00a8*/ 	.word	0x00000580


	//   ....[2]....
        /*00ac*/ 	.word	0x000006b0


	//   ....[3]....
        /*00b0*/ 	.word	0x00000790


	//   ....[4]....
        /*00b4*/ 	.word	0x00000860


	//   ....[5]....
        /*00b8*/ 	.word	0x00000940


	//   ....[6]....
        /*00bc*/ 	.word	0x00000a20


	//   ....[7]....
        /*00c0*/ 	.word	0x00000af0


	//   ....[8]....
        /*00c4*/ 	.word	0x00000bd0


	//   ....[9]....
        /*00c8*/ 	.word	0x00000cb0


	//   ....[10]....
        /*00cc*/ 	.word	0x00000d80


	//   ....[11]....
        /*00d0*/ 	.word	0x00000e60


	//   ....[12]....
        /*00d4*/ 	.word	0x00000fc0


	//   ....[13]....
        /*00d8*/ 	.word	0x000010e0


	//----- nvinfo : EIATTR_EXIT_INSTR_OFFSETS
	.align		4
.L_33:
        /*00dc*/ 	.byte	0x04, 0x1c
        /*00de*/ 	.short	(.L_35 - .L_34)


	//   ....[0]....
.L_34:
        /*00e0*/ 	.word	0x00000090


	//   ....[1]....
        /*00e4*/ 	.word	0x000001f0


	//   ....[2]....
        /*00e8*/ 	.word	0x00001190


	//----- nvinfo : EIATTR_CRS_STACK_SIZE
	.align		4
.L_35:
        /*00ec*/ 	.byte	0x04, 0x1e
        /*00ee*/ 	.short	(.L_37 - .L_36)
.L_36:
        /*00f0*/ 	.word	0x00000000


	//----- nvinfo : EIATTR_CBANK_PARAM_SIZE
	.align		4
.L_37:
        /*00f4*/ 	.byte	0x03, 0x19
        /*00f6*/ 	.short	0x0038


	//----- nvinfo : EIATTR_PARAM_CBANK
	.align		4
        /*00f8*/ 	.byte	0x04, 0x0a
        /*00fa*/ 	.short	(.L_39 - .L_38)
	.align		4
.L_38:
        /*00fc*/ 	.word	index@(.nv.constant0.evaluate)
        /*0100*/ 	.short	0x0380
        /*0102*/ 	.short	0x0038


	//----- nvinfo : EIATTR_SW_WAR
	.align		4
.L_39:
        /*0104*/ 	.byte	0x04, 0x36
        /*0106*/ 	.short	(.L_41 - .L_40)
.L_40:
        /*0108*/ 	.word	0x00000008
.L_41:


//--------------------- .nv.callgraph             --------------------------
	.section	.nv.callgraph,"",@"SHT_CUDA_CALLGRAPH"
	.align	4
	.sectionentsize	8
	.align		4
        /*0000*/ 	.word	0x00000000
	.align		4
        /*0004*/ 	.word	0xffffffff
	.align		4
        /*0008*/ 	.word	index@(evaluate)
	.align		4
        /*000c*/ 	.word	index@(vprintf)
	.align		4
        /*0010*/ 	.word	0x00000000
	.align		4
        /*0014*/ 	.word	0xfffffffe
	.align		4
        /*0018*/ 	.word	0x00000000
	.align		4
        /*001c*/ 	.word	0xfffffffd
	.align		4
        /*0020*/ 	.word	0x00000000
	.align		4
        /*0024*/ 	.word	0xfffffffc


//--------------------- .nv.constant4             --------------------------
	.section	.nv.constant4,"a",@progbits
	.align	8
	.align		8
.nv.constant4:
        /*0000*/ 	.dword	vprintf
	.align		8
        /*0008*/ 	.dword	$str
	.align		8
        /*0010*/ 	.dword	$str$1
	.align		8
        /*0018*/ 	.dword	$str$2
	.align		8
        /*0020*/ 	.dword	$str$3


//--------------------- .text.evaluate            --------------------------
	.section	.text.evaluate,"ax",@progbits
	.align	128
        .global         evaluate
        .type           evaluate,@function
        .size           evaluate,(.L_x_36 - evaluate)
        .other          evaluate,@"STO_CUDA_ENTRY STV_DEFAULT"
evaluate:
.text.evaluate:
[----:B------:R-:W0:Y:S08]  /*0000*/  LDC R1, c[0x0][0x37c] ;  /* 0x0000df00ff017b82 */ /* 0x000e300000000800 */
[----:B------:R-:W1:Y:S01]  /*0010*/  S2UR UR40, SR_CTAID.X ;  /* 0x00000000002879c3 */ /* 0x000e620000002500 */
[----:B0-----:R-:W-:Y:S01]  /*0020*/  VIADD R1, R1, 0xfffffbf0 ;  /* 0xfffffbf001017836 */ /* 0x001fe20000000000 */
[----:B------:R-:W0:Y:S04]  /*0030*/  LDCU UR38, c[0x0][0x2f8] ;  /* 0x00005f00ff2677ac */ /* 0x000e280008000800 */
[C---:B------:R-:W-:Y:S01]  /*0040*/  R2UR UR44, R1.reuse ;  /* 0x00000000012c72ca */ /* 0x040fe200000e0000 */
[----:B------:R-:W2:Y:S01]  /*0050*/  LDCU UR39, c[0x0][0x2fc] ;  /* 0x00005f80ff2777ac */ /* 0x000ea20008000800 */
[----:B------:R-:W1:Y:S01]  /*0060*/  LDC R0, c[0x0][0x3b0] ;  /* 0x0000ec00ff007b82 */ /* 0x000e620000000800 */
[----:B------:R-:W-:-:S02]  /*0070*/  R2UR UR6, R1 ;  /* 0x00000000010672ca */ /* 0x000fc400000e0000 */
[----:B-1----:R-:W-:-:S13]  /*0080*/  ISETP.LE.AND P0, PT, R0, UR40, PT ;  /* 0x0000002800007c0c */ /* 0x002fda000bf03270 */
[----:B0-2---:R-:W-:Y:S05]  /*0090*/  @P0 EXIT ;  /* 0x000000000000094d */ /* 0x005fea0003800000 */
[----:B------:R-:W0:Y:S01]  /*00a0*/  S2R R24, SR_TID.X ;  /* 0x0000000000187919 */ /* 0x000e220000002100 */
[----:B------:R-:W1:Y:S01]  /*00b0*/  LDCU UR43, c[0x0][0x3b4] ;  /* 0x00007680ff2b77ac */ /* 0x000e620008000800 */
[----:B------:R-:W-:Y:S01]  /*00c0*/  MOV R5, 0x150 ;  /* 0x0000015000057802 */ /* 0x000fe20000000f00 */
[----:B------:R-:W2:Y:S01]  /*00d0*/  LDCU UR5, c[0x0][0x3a0] ;  /* 0x00007400ff0577ac */ /* 0x000ea20008000800 */
[----:B------:R-:W3:Y:S01]  /*00e0*/  LDCU UR4, c[0x0][0x360] ;  /* 0x00006c00ff0477ac */ /* 0x000ee20008000800 */
[----:B------:R-:W-:-:S04]  /*00f0*/  UIADD3 UR38, UP0, UPT, UR6, UR38, URZ ;  /* 0x0000002606267290 */ /* 0x000fc8000ff1e0ff */
[----:B------:R-:W-:Y:S02]  /*0100*/  UIADD3.X UR39, UPT, UPT, URZ, UR39, URZ, UP0, !UPT ;  /* 0x00000027ff277290 */ /* 0x000fe400087fe4ff */
[----:B-1----:R-:W-:Y:S02]  /*0110*/  UIMAD UR43, UR40, UR43, URZ ;  /* 0x0000002b282b72a4 */ /* 0x002fe4000f8e02ff */
[----:B--2---:R-:W-:Y:S02]  /*0120*/  UIMAD UR40, UR40, UR5, URZ ;  /* 0x00000005282872a4 */ /* 0x004fe4000f8e02ff */
[----:B---3--:R-:W-:-:S12]  /*0130*/  ULOP3.LUT UR4, UR4, 0xffff, URZ, 0xc0, !UPT ;  /* 0x0000ffff04047892 */ /* 0x008fd8000f8ec0ff */
[----:B0-----:R-:W-:Y:S05]  /*0140*/  CALL.REL.NOINC `($__internal_0_$__cuda_sm20_div_u16) ;  /* 0x0000001000147944 */ /* 0x001fea0003c00000 */
[----:B------:R-:W0:Y:S01]  /*0150*/  LDCU.64 UR4, c[0x0][0x3a8] ;  /* 0x00007500ff0477ac */ /* 0x000e220008000a00 */
[----:B------:R-:W-:Y:S01]  /*0160*/  IMAD.MOV.U32 R25, RZ, RZ, RZ ;  /* 0x000000ffff197224 */ /* 0x000fe200078e00ff */
[----:B------:R-:W-:Y:S01]  /*0170*/  UIADD3 UR42, UPT, UPT, UR42, 0x1, URZ ;  /* 0x000000012a2a7890 */ /* 0x000fe2000fffe0ff */
[----:B------:R-:W1:Y:S03]  /*0180*/  LDCU.64 UR36, c[0x0][0x358] ;  /* 0x00006b00ff2477ac */ /* 0x000e660008000a00 */
[----:B------:R-:W-:-:S06]  /*0190*/  ULOP3.LUT UR42, UR42, 0xffff, URZ, 0xc0, !UPT ;  /* 0x0000ffff2a2a7892 */ /* 0x000fcc000f8ec0ff */
[----:B------:R-:W-:Y:S01]  /*01a0*/  IMAD R24, R24, UR42, RZ ;  /* 0x0000002a18187c24 */ /* 0x000fe2000f8e02ff */
[----:B0-----:R-:W-:-:S04]  /*01b0*/  UIADD3 UR41, UP0, UPT, UR43, UR4, URZ ;  /* 0x000000042b297290 */ /* 0x001fc8000ff1e0ff */
[----:B-1----:R-:W-:-:S12]  /*01c0*/  ULEA.HI.X.SX32 UR43, UR43, UR5, 0x1, UP0 ;  /* 0x000000052b2b7291 */ /* 0x002fd800080f0eff */
.L_x_34:
[----:B------:R-:W-:-:S05]  /*01d0*/  IMAD.IADD R23, R24, 0x1, R25 ;  /* 0x0000000118177824 */ /* 0x000fca00078e0219 */
[----:B------:R-:W-:-:S13]  /*01e0*/  ISETP.GT.U32.AND P0, PT, R23, 0x3ff, PT ;  /* 0x000003ff1700780c */ /* 0x000fda0003f04070 */
[----:B0-----:R-:W-:Y:S05]  /*01f0*/  @P0 EXIT ;  /* 0x000000000000094d */ /* 0x001fea0003800000 */
[----:B------:R-:W-:Y:S02]  /*0200*/  IMAD.U32 R2, RZ, RZ, UR41 ;  /* 0x00000029ff027e24 */ /* 0x000fe4000f8e00ff */
[----:B------:R-:W-:-:S05]  /*0210*/  IMAD.U32 R3, RZ, RZ, UR43 ;  /* 0x0000002bff037e24 */ /* 0x000fca000f8e00ff */
[----:B------:R-:W2:Y:S01]  /*0220*/  LDG.E.U8.CONSTANT R2, desc[UR36][R2.64] ;  /* 0x0000002402027981 */ /* 0x000ea2000c1e9100 */
[----:B------:R-:W-:Y:S02]  /*0230*/  VIADD R25, R25, 0x1 ;  /* 0x0000000119197836 */ /* 0x000fe40000000000 */
[----:B------:R-:W-:-:S03]  /*0240*/  IMAD.MOV.U32 R22, RZ, RZ, -0x1 ;  /* 0xffffffffff167424 */ /* 0x000fc600078e00ff */
[----:B------:R-:W-:-:S04]  /*0250*/  ISETP.NE.AND P1, PT, R25, UR42, PT ;  /* 0x0000002a19007c0c */ /* 0x000fc8000bf25270 */
[----:B------:R-:W-:Y:S02]  /*0260*/  P2R R27, PR, RZ, 0x2 ;  /* 0x00000002ff1b7803 */ /* 0x000fe40000000000 */
[----:B--2---:R-:W-:-:S13]  /*0270*/  ISETP.NE.AND P0, PT, R2, RZ, PT ;  /* 0x000000ff0200720c */ /* 0x004fda0003f05270 */
[----:B------:R-:W-:Y:S05]  /*0280*/  @!P0 BRA `(.L_x_0) ;  /* 0x0000000c00188947 */ /* 0x000fea0003800000 */
[----:B------:R-:W0:Y:S01]  /*0290*/  LDC.64 R28, c[0x0][0x388] ;  /* 0x0000e200ff1c7b82 */ /* 0x000e220000000a00 */
[----:B------:R-:W-:Y:S01]  /*02a0*/  BSSY.RECONVERGENT B9, `(.L_x_0) ;  /* 0x00000c4000097945 */ /* 0x000fe20003800200 */
[----:B------:R-:W-:Y:S01]  /*02b0*/  PRMT R4, R2, 0x7610, R4 ;  /* 0x0000761002047816 */ /* 0x000fe20000000004 */
[----:B------:R-:W-:Y:S02]  /*02c0*/  IMAD.MOV.U32 R22, RZ, RZ, -0x1 ;  /* 0xffffffffff167424 */ /* 0x000fe400078e00ff */
[----:B------:R-:W-:Y:S02]  /*02d0*/  IMAD.MOV.U32 R2, RZ, RZ, RZ ;  /* 0x000000ffff027224 */ /* 0x000fe400078e00ff */
[----:B0-----:R-:W-:-:S07]  /*02e0*/  IMAD.WIDE.U32 R28, R23, 0x8, R28 ;  /* 0x00000008171c7825 */ /* 0x001fce00078e001c */
.L_x_27:
[----:B------:R-:W-:Y:S01]  /*02f0*/  LOP3.LUT R4, R4, 0xff, RZ, 0xc0, !PT ;  /* 0x000000ff04047812 */ /* 0x000fe200078ec0ff */
[----:B------:R-:W-:Y:S04]  /*0300*/  BSSY.RECONVERGENT B8, `(.L_x_1) ;  /* 0x00000b7000087945 */ /* 0x000fe80003800200 */
[----:B------:R-:W-:Y:S01]  /*0310*/  BSSY.RELIABLE B7, `(.L_x_2) ;  /* 0x0000032000077945 */ /* 0x000fe20003800100 */
[----:B------:R-:W-:-:S13]  /*0320*/  ISETP.GT.AND P0, PT, R4, 0x2, PT ;  /* 0x000000020400780c */ /* 0x000fda0003f04270 */
[----:B--234-:R-:W-:Y:S05]  /*0330*/  @P0 BRA `(.L_x_3) ;  /* 0x0000000000980947 */ /* 0x01cfea0003800000 */
[----:B------:R-:W-:-:S13]  /*0340*/  ISETP.NE.AND P0, PT, R4, 0x1, PT ;  /* 0x000000010400780c */ /* 0x000fda0003f05270 */
[----:B------:R-:W-:Y:S05]  /*0350*/  @!P0 BREAK.RELIABLE B7 ;  /* 0x0000000000078942 */ /* 0x000fea0003800100 */
[----:B------:R-:W-:Y:S05]  /*0360*/  @!P0 BRA `(.L_x_4) ;  /* 0x0000000000488947 */ /* 0x000fea0003800000 */
[----:B------:R-:W-:-:S13]  /*0370*/  ISETP.NE.AND P0, PT, R4, 0x2, PT ;  /* 0x000000020400780c */ /* 0x000fda0003f05270 */
[----:B------:R-:W-:Y:S05]  /*0380*/  @!P0 BREAK.RELIABLE B7 ;  /* 0x0000000000078942 */ /* 0x000fea0003800100 */
[----:B------:R-:W-:Y:S05]  /*0390*/  @P0 BRA `(.L_x_5) ;  /* 0x0000000000a40947 */ /* 0x000fea0003800000 */
[----:B------:R-:W2:Y:S01]  /*03a0*/  LDG.E.64 R4, desc[UR36][R28.64] ;  /* 0x000000241c047981 */ /* 0x000ea2000c1e1b00 */
[C---:B------:R-:W-:Y:S02]  /*03b0*/  LEA R3, R22.reuse, UR44, 0x3 ;  /* 0x0000002c16037c11 */ /* 0x040fe4000f8e18ff */
[C---:B------:R-:W-:Y:S01]  /*03c0*/  ISETP.GE.AND P0, PT, R22.reuse, 0x7f, PT ;  /* 0x0000007f1600780c */ /* 0x040fe20003f06270 */
[----:B------:R-:W-:Y:S02]  /*03d0*/  VIADD R22, R22, 0x1 ;  /* 0x0000000116167836 */ /* 0x000fe40000000000 */
[----:B--2---:R0:W-:Y:S10]  /*03e0*/  STL.64 [R3+0x8], R4 ;  /* 0x0000080403007387 */ /* 0x0041f40000100a00 */
[----:B------:R-:W-:Y:S05]  /*03f0*/  @!P0 BRA `(.L_x_6) ;  /* 0x00000008009c8947 */ /* 0x000fea0003800000 */
[----:B------:R-:W-:Y:S01]  /*0400*/  MOV R8, 0x0 ;  /* 0x0000000000087802 */ /* 0x000fe20000000f00 */
[----:B------:R-:W0:Y:S01]  /*0410*/  LDCU.64 UR4, c[0x4][0x8] ;  /* 0x01000100ff0477ac */ /* 0x000e220008000a00 */
[----:B------:R-:W-:-:S04]  /*0420*/  CS2R R6, SRZ ;  /* 0x0000000000067805 */ /* 0x000fc8000001ff00 */
[----:B------:R-:W1:Y:S01]  /*0430*/  LDC.64 R8, c[0x4][R8] ;  /* 0x0100000008087b82 */ /* 0x000e620000000a00 */
[----:B0-----:R-:W-:Y:S02]  /*0440*/  IMAD.U32 R4, RZ, RZ, UR4 ;  /* 0x00000004ff047e24 */ /* 0x001fe4000f8e00ff */
[----:B------:R-:W-:-:S07]  /*0450*/  IMAD.U32 R5, RZ, RZ, UR5 ;  /* 0x00000005ff057e24 */ /* 0x000fce000f8e00ff */
[----:B------:R-:W-:-:S07]  /*0460*/  LEPC R20, `(.L_x_7) ;  /* 0x000000001014794e */ /* 0x000fce0000000000 */
[----:B-1----:R-:W-:Y:S05]  /*0470*/  CALL.ABS.NOINC R8 ;  /* 0x0000000008007343 */ /* 0x002fea0003c00000 */
.L_x_7:
[----:B------:R-:W-:Y:S05]  /*0480*/  BRA `(.L_x_6) ;  /* 0x0000000800787947 */ /* 0x000fea0003800000 */
.L_x_4:
[----:B------:R-:W0:Y:S02]  /*0490*/  LDC.64 R4, c[0x0][0x380] ;  /* 0x0000e000ff047b82 */ /* 0x000e240000000a00 */
[----:B0-----:R-:W-:-:S06]  /*04a0*/  IMAD.WIDE.U32 R4, R23, 0x8, R4 ;  /* 0x0000000817047825 */ /* 0x001fcc00078e0004 */
[----:B------:R-:W2:Y:S01]  /*04b0*/  LDG.E.64 R4, desc[UR36][R4.64] ;  /* 0x0000002404047981 */ /* 0x000ea2000c1e1b00 */
[C---:B------:R-:W-:Y:S02]  /*04c0*/  LEA R3, R22.reuse, UR44, 0x3 ;  /* 0x0000002c16037c11 */ /* 0x040fe4000f8e18ff */
[C---:B------:R-:W-:Y:S01]  /*04d0*/  ISETP.GE.AND P0, PT, R22.reuse, 0x7f, PT ;  /* 0x0000007f1600780c */ /* 0x040fe20003f06270 */
[----:B------:R-:W-:Y:S02]  /*04e0*/  VIADD R22, R22, 0x1 ;  /* 0x0000000116167836 */ /* 0x000fe40000000000 */
[----:B--2---:R1:W-:Y:S10]  /*04f0*/  STL.64 [R3+0x8], R4 ;  /* 0x0000080403007387 */ /* 0x0043f40000100a00 */
[----:B------:R-:W-:Y:S05]  /*0500*/  @!P0 BRA `(.L_x_6) ;  /* 0x0000000800588947 */ /* 0x000fea0003800000 */
[----:B------:R-:W-:Y:S01]  /*0510*/  MOV R8, 0x0 ;  /* 0x0000000000087802 */ /* 0x000fe20000000f00 */
[----:B------:R-:W1:Y:S01]  /*0520*/  LDCU.64 UR4, c[0x4][0x8] ;  /* 0x01000100ff0477ac */ /* 0x000e620008000a00 */
[----:B------:R-:W-:-:S04]  /*0530*/  CS2R R6, SRZ ;  /* 0x0000000000067805 */ /* 0x000fc8000001ff00 */
[----:B------:R-:W0:Y:S01]  /*0540*/  LDC.64 R8, c[0x4][R8] ;  /* 0x0100000008087b82 */ /* 0x000e220000000a00 */
[----:B-1----:R-:W-:Y:S02]  /*0550*/  IMAD.U32 R4, RZ, RZ, UR4 ;  /* 0x00000004ff047e24 */ /* 0x002fe4000f8e00ff */
[----:B------:R-:W-:-:S07]  /*0560*/  IMAD.U32 R5, RZ, RZ, UR5 ;  /* 0x00000005ff057e24 */ /* 0x000fce000f8e00ff */
[----:B------:R-:W-:-:S07]  /*0570*/  LEPC R20, `(.L_x_8) ;  /* 0x000000001014794e */ /* 0x000fce0000000000 */
[----:B0-----:R-:W-:Y:S05]  /*0580*/  CALL.ABS.NOINC R8 ;  /* 0x0000000008007343 */ /* 0x001fea0003c00000 */
.L_x_8:
[----:B------:R-:W-:Y:S05]  /*0590*/  BRA `(.L_x_6) ;  /* 0x0000000800347947 */ /* 0x000fea0003800000 */
.L_x_3:
[----:B------:R-:W-:-:S13]  /*05a0*/  ISETP.NE.AND P0, PT, R4, 0x3, PT ;  /* 0x000000030400780c */ /* 0x000fda0003f05270 */
[----:B------:R-:W-:Y:S05]  /*05b0*/  @!P0 BREAK.RELIABLE B7 ;  /* 0x0000000000078942 */ /* 0x000fea0003800100 */
[----:B------:R-:W-:Y:S05]  /*05c0*/  @!P0 BRA `(.L_x_9) ;  /* 0x0000000400888947 */ /* 0x000fea0003800000 */
[----:B------:R-:W-:-:S13]  /*05d0*/  ISETP.NE.AND P0, PT, R4, 0x4, PT ;  /* 0x000000040400780c */ /* 0x000fda0003f05270 */
[----:B------:R-:W-:Y:S05]  /*05e0*/  @!P0 BREAK.RELIABLE B7 ;  /* 0x0000000000078942 */ /* 0x000fea0003800100 */
[----:B------:R-:W-:Y:S05]  /*05f0*/  @!P0 BRA `(.L_x_10) ;  /* 0x0000000000d88947 */ /* 0x000fea0003800000 */
[----:B------:R-:W-:-:S13]  /*0600*/  ISETP.NE.AND P0, PT, R4, 0x5, PT ;  /* 0x000000050400780c */ /* 0x000fda0003f05270 */
[----:B------:R-:W-:Y:S05]  /*0610*/  @!P0 BREAK.RELIABLE B7 ;  /* 0x0000000000078942 */ /* 0x000fea0003800100 */
[----:B------:R-:W-:Y:S05]  /*0620*/  @!P0 BRA `(.L_x_11) ;  /* 0x0000000000288947 */ /* 0x000fea0003800000 */
.L_x_5:
[----:B------:R-:W-:Y:S05]  /*0630*/  BSYNC.RELIABLE B7 ;  /* 0x0000000000077941 */ /* 0x000fea0003800100 */
.L_x_2:
        /* <DEDUP_REMOVED lines=8> */
.L_x_12:
[----:B------:R-:W-:Y:S05]  /*06c0*/  BRA `(.L_x_6) ;  /* 0x0000000400e87947 */ /* 0x000fea0003800000 */
.L_x_11:
[----:B------:R-:W-:-:S05]  /*06d0*/  LEA R18, R22, UR44, 0x3 ;  /* 0x0000002c16127c11 */ /* 0x000fca000f8e18ff */
[----:B------:R0:W5:Y:S01]  /*06e0*/  LDL.64 R30, [R18] ;  /* 0x00000000121e7983 */ /* 0x0001620000100a00 */
[----:B------:R-:W-:Y:S01]  /*06f0*/  ISETP.GT.AND P0, PT, R22, -0x1, PT ;  /* 0xffffffff1600780c */ /* 0x000fe20003f04270 */
[----:B------:R-:W-:-:S12]  /*0700*/  BSSY.RECONVERGENT B6, `(.L_x_13) ;  /* 0x000000a000067945 */ /* 0x000fd80003800200 */
[----:B0-----:R-:W-:Y:S05]  /*0710*/  @P0 BRA `(.L_x_14) ;  /* 0x0000000000200947 */ /* 0x001fea0003800000 */
[----:B------:R-:W-:Y:S01]  /*0720*/  MOV R8, 0x0 ;  /* 0x0000000000087802 */ /* 0x000fe20000000f00 */
[----:B------:R-:W0:Y:S01]  /*0730*/  LDCU.64 UR4, c[0x4][0x10] ;  /* 0x01000200ff0477ac */ /* 0x000e220008000a00 */
[----:B------:R-:W-:-:S04]  /*0740*/  CS2R R6, SRZ ;  /* 0x0000000000067805 */ /* 0x000fc8000001ff00 */
[----:B------:R-:W1:Y:S01]  /*0750*/  LDC.64 R8, c[0x4][R8] ;  /* 0x0100000008087b82 */ /* 0x000e620000000a00 */
[----:B0-----:R-:W-:Y:S02]  /*0760*/  IMAD.U32 R4, RZ, RZ, UR4 ;  /* 0x00000004ff047e24 */ /* 0x001fe4000f8e00ff */
[----:B------:R-:W-:-:S07]  /*0770*/  IMAD.U32 R5, RZ, RZ, UR5 ;  /* 0x00000005ff057e24 */ /* 0x000fce000f8e00ff */
[----:B------:R-:W-:-:S07]  /*0780*/  LEPC R20, `(.L_x_14) ;  /* 0x000000001014794e */ /* 0x000fce0000000000 */
[----:B-1---5:R-:W-:Y:S05]  /*0790*/  CALL.ABS.NOINC R8 ;  /* 0x0000000008007343 */ /* 0x022fea0003c00000 */
.L_x_14:
[----:B------:R-:W-:Y:S05]  /*07a0*/  BSYNC.RECONVERGENT B6 ;  /* 0x0000000000067941 */ /* 0x000fea0003800200 */
.L_x_13:
[----:B------:R0:W5:Y:S01]  /*07b0*/  LDL.64 R16, [R18+-0x8] ;  /* 0xfffff80012107983 */ /* 0x0001620000100a00 */
[----:B------:R-:W-:Y:S01]  /*07c0*/  ISETP.GT.AND P0, PT, R22, RZ, PT ;  /* 0x000000ff1600720c */ /* 0x000fe20003f04270 */
        /* <DEDUP_REMOVED lines=10> */
.L_x_16:
[----:B------:R-:W-:Y:S05]  /*0870*/  BSYNC.RECONVERGENT B6 ;  /* 0x0000000000067941 */ /* 0x000fea0003800200 */
.L_x_15:
[----:B-----5:R-:W-:Y:S01]  /*0880*/  DMUL R16, R30, R16 ;  /* 0x000000101e107228 */ /* 0x020fe20000000000 */
[C---:B------:R-:W-:Y:S01]  /*0890*/  ISETP.GE.AND P0, PT, R22.reuse, 0x81, PT ;  /* 0x000000811600780c */ /* 0x040fe20003f06270 */
[----:B------:R-:W-:-:S05]  /*08a0*/  VIADD R22, R22, 0xffffffff ;  /* 0xffffffff16167836 */ /* 0x000fca0000000000 */
[----:B------:R4:W-:Y:S07]  /*08b0*/  STL.64 [R18+-0x8], R16 ;  /* 0xfffff81012007387 */ /* 0x0009ee0000100a00 */
        /* <DEDUP_REMOVED lines=8> */
[----:B-1--4-:R-:W-:Y:S05]  /*0940*/  CALL.ABS.NOINC R8 ;  /* 0x0000000008007343 */ /* 0x012fea0003c00000 */
.L_x_17:
[----:B------:R-:W-:Y:S05]  /*0950*/  BRA `(.L_x_6) ;  /* 0x0000000400447947 */ /* 0x000fea0003800000 */
.L_x_10:
        /* <DEDUP_REMOVED lines=13> */
.L_x_19:
[----:B------:R-:W-:Y:S05]  /*0a30*/  BSYNC.RECONVERGENT B6 ;  /* 0x0000000000067941 */ /* 0x000fea0003800200 */
.L_x_18:
        /* <DEDUP_REMOVED lines=12> */
.L_x_21:
[----:B------:R-:W-:Y:S05]  /*0b00*/  BSYNC.RECONVERGENT B6 ;  /* 0x0000000000067941 */ /* 0x000fea0003800200 */
.L_x_20:
[----:B-----5:R-:W-:Y:S01]  /*0b10*/  DADD R16, -R30, R16 ;  /* 0x000000001e107229 */ /* 0x020fe20000000110 */
        /* <DEDUP_REMOVED lines=11> */
[----:B-1-3--:R-:W-:Y:S05]  /*0bd0*/  CALL.ABS.NOINC R8 ;  /* 0x0000000008007343 */ /* 0x00afea0003c00000 */
.L_x_22:
[----:B------:R-:W-:Y:S05]  /*0be0*/  BRA `(.L_x_6) ;  /* 0x0000000000a07947 */ /* 0x000fea0003800000 */
.L_x_9:
        /* <DEDUP_REMOVED lines=13> */
.L_x_24:
[----:B------:R-:W-:Y:S05]  /*0cc0*/  BSYNC.RECONVERGENT B6 ;  /* 0x0000000000067941 */ /* 0x000fea0003800200 */
.L_x_23:
        /* <DEDUP_REMOVED lines=12> */
.L_x_26:
[----:B------:R-:W-:Y:S05]  /*0d90*/  BSYNC.RECONVERGENT B6 ;  /* 0x0000000000067941 */ /* 0x000fea0003800200 */
.L_x_25:
[----:B-----5:R-:W-:Y:S01]  /*0da0*/  DADD R16, R18, R16 ;  /* 0x0000000012107229 */ /* 0x020fe20000000010 */
        /* <DEDUP_REMOVED lines=11> */
[----:B-12---:R-:W-:Y:S05]  /*0e60*/  CALL.ABS.NOINC R8 ;  /* 0x0000000008007343 */ /* 0x006fea0003c00000 */
.L_x_6:
[----:B------:R-:W-:Y:S05]  /*0e70*/  BSYNC.RECONVERGENT B8 ;  /* 0x0000000000087941 */ /* 0x000fea0003800200 */
.L_x_1:
[----:B01----:R-:W-:-:S05]  /*0e80*/  IADD3 R4, P0, PT, R2, UR41, RZ ;  /* 0x0000002902047c10 */ /* 0x003fca000ff1e0ff */
[----:B------:R-:W-:-:S05]  /*0e90*/  IMAD.X R5, RZ, RZ, UR43, P0 ;  /* 0x0000002bff057e24 */ /* 0x000fca00080e06ff */
[----:B------:R-:W5:Y:S01]  /*0ea0*/  LDG.E.U8.CONSTANT R4, desc[UR36][R4.64+0x1] ;  /* 0x0000012404047981 */ /* 0x000f62000c1e9100 */
[----:B------:R-:W-:Y:S01]  /*0eb0*/  VIADD R2, R2, 0x1 ;  /* 0x0000000102027836 */ /* 0x000fe20000000000 */
[----:B-----5:R-:W-:-:S13]  /*0ec0*/  ISETP.NE.AND P0, PT, R4, RZ, PT ;  /* 0x000000ff0400720c */ /* 0x020fda0003f05270 */
[----:B------:R-:W-:Y:S05]  /*0ed0*/  @P0 BRA `(.L_x_27) ;  /* 0xfffffff400040947 */ /* 0x000fea000383ffff */
[----:B------:R-:W-:Y:S05]  /*0ee0*/  BSYNC.RECONVERGENT B9 ;  /* 0x0000000000097941 */ /* 0x000fea0003800200 */
.L_x_0:
[----:B--234-:R-:W-:-:S06]  /*0ef0*/  LEA R16, R22, UR44, 0x3 ;  /* 0x0000002c16107c11 */ /* 0x01cfcc000f8e18ff */
[----:B------:R-:W5:Y:S01]  /*0f00*/  LDL.64 R16, [R16] ;  /* 0x0000000010107983 */ /* 0x000f620000100a00 */
[----:B------:R-:W-:Y:S01]  /*0f10*/  ISETP.GT.AND P0, PT, R22, -0x1, PT ;  /* 0xffffffff1600780c */ /* 0x000fe20003f04270 */
[----:B------:R-:W-:Y:S04]  /*0f20*/  BSSY.RECONVERGENT B7, `(.L_x_28) ;  /* 0x000001d000077945 */ /* 0x000fe80003800200 */
[----:B------:R-:W-:Y:S08]  /*0f30*/  BSSY.RELIABLE B6, `(.L_x_29) ;  /* 0x000000e000067945 */ /* 0x000ff00003800100 */
[----:B------:R-:W-:Y:S05]  /*0f40*/  @P0 BRA `(.L_x_30) ;  /* 0x0000000000240947 */ /* 0x000fea0003800000 */
[----:B------:R-:W-:Y:S01]  /*0f50*/  MOV R0, 0x0 ;  /* 0x0000000000007802 */ /* 0x000fe20000000f00 */
[----:B------:R-:W0:Y:S01]  /*0f60*/  LDCU.64 UR4, c[0x4][0x10] ;  /* 0x01000200ff0477ac */ /* 0x000e220008000a00 */
[----:B------:R-:W-:Y:S02]  /*0f70*/  CS2R R6, SRZ ;  /* 0x0000000000067805 */ /* 0x000fe4000001ff00 */
[----:B------:R1:W2:Y:S01]  /*0f80*/  LDC.64 R2, c[0x4][R0] ;  /* 0x0100000000027b82 */ /* 0x0002a20000000a00 */
[----:B0-----:R-:W-:Y:S02]  /*0f90*/  IMAD.U32 R4, RZ, RZ, UR4 ;  /* 0x00000004ff047e24 */ /* 0x001fe4000f8e00ff */
[----:B-1----:R-:W-:-:S07]  /*0fa0*/  IMAD.U32 R5, RZ, RZ, UR5 ;  /* 0x00000005ff057e24 */ /* 0x002fce000f8e00ff */
[----:B------:R-:W-:-:S07]  /*0fb0*/  LEPC R20, `(.L_x_31) ;  /* 0x000000001014794e */ /* 0x000fce0000000000 */
[----:B--2--5:R-:W-:Y:S05]  /*0fc0*/  CALL.ABS.NOINC R2 ;  /* 0x0000000002007343 */ /* 0x024fea0003c00000 */
.L_x_31:
[----:B------:R-:W-:Y:S05]  /*0fd0*/  BRA `(.L_x_32) ;  /* 0x00000000000c7947 */ /* 0x000fea0003800000 */
.L_x_30:
[----:B------:R-:W-:-:S13]  /*0fe0*/  ISETP.NE.AND P0, PT, R22, RZ, PT ;  /* 0x000000ff1600720c */ /* 0x000fda0003f05270 */
[----:B------:R-:W-:Y:S05]  /*0ff0*/  @!P0 BREAK.RELIABLE B6 ;  /* 0x0000000000068942 */ /* 0x000fea0003800100 */
[----:B------:R-:W-:Y:S05]  /*1000*/  @!P0 BRA `(.L_x_33) ;  /* 0x0000000000388947 */ /* 0x000fea0003800000 */
.L_x_32:
[----:B------:R-:W-:Y:S05]  /*1010*/  BSYNC.RELIABLE B6 ;  /* 0x0000000000067941 */ /* 0x000fea0003800100 */
.L_x_29:
[----:B------:R-:W-:Y:S01]  /*1020*/  VIADD R22, R22, 0xffffffff ;  /* 0xffffffff16167836 */ /* 0x000fe20000000000 */
[----:B------:R-:W-:Y:S01]  /*1030*/  MOV R0, 0x0 ;  /* 0x0000000000007802 */ /* 0x000fe20000000f00 */
[----:B------:R-:W0:Y:S03]  /*1040*/  LDCU.64 UR6, c[0x4][0x20] ;  /* 0x01000400ff0677ac */ /* 0x000e260008000a00 */
[----:B------:R1:W-:Y:S01]  /*1050*/  STL [R1+0x400], R22 ;  /* 0x0004001601007387 */ /* 0x0003e20000100800 */
[----:B------:R1:W2:Y:S01]  /*1060*/  LDC.64 R2, c[0x4][R0] ;  /* 0x0100000000027b82 */ /* 0x0002a20000000a00 */
[----:B------:R-:W-:-:S04]  /*1070*/  UIADD3 UR4, UP0, UPT, UR38, 0x400, URZ ;  /* 0x0000040026047890 */ /* 0x000fc8000ff1e0ff */
[----:B------:R-:W-:Y:S02]  /*1080*/  UIADD3.X UR5, UPT, UPT, URZ, UR39, URZ, UP0, !UPT ;  /* 0x00000027ff057290 */ /* 0x000fe400087fe4ff */
[----:B------:R-:W-:-:S04]  /*1090*/  IMAD.U32 R6, RZ, RZ, UR4 ;  /* 0x00000004ff067e24 */ /* 0x000fc8000f8e00ff */
[----:B------:R-:W-:Y:S02]  /*10a0*/  IMAD.U32 R7, RZ, RZ, UR5 ;  /* 0x00000005ff077e24 */ /* 0x000fe4000f8e00ff */
[----:B0-----:R-:W-:Y:S02]  /*10b0*/  IMAD.U32 R4, RZ, RZ, UR6 ;  /* 0x00000006ff047e24 */ /* 0x001fe4000f8e00ff */
[----:B-1----:R-:W-:-:S07]  /*10c0*/  IMAD.U32 R5, RZ, RZ, UR7 ;  /* 0x00000007ff057e24 */ /* 0x002fce000f8e00ff */
[----:B------:R-:W-:-:S07]  /*10d0*/  LEPC R20, `(.L_x_33) ;  /* 0x000000001014794e */ /* 0x000fce0000000000 */
[----:B--2--5:R-:W-:Y:S05]  /*10e0*/  CALL.ABS.NOINC R2 ;  /* 0x0000000002007343 */ /* 0x024fea0003c00000 */
.L_x_33:
[----:B------:R-:W-:Y:S05]  /*10f0*/  BSYNC.RECONVERGENT B7 ;  /* 0x0000000000077941 */ /* 0x000fea0003800200 */
.L_x_28:
[----:B------:R-:W0:Y:S01]  /*1100*/  LDCU.64 UR4, c[0x0][0x398] ;  /* 0x00007300ff0477ac */ /* 0x000e220008000a00 */
[----:B------:R-:W-:Y:S01]  /*1110*/  IMAD.U32 R0, RZ, RZ, UR40 ;  /* 0x00000028ff007e24 */ /* 0x000fe2000f8e00ff */
[----:B------:R-:W-:Y:S02]  /*1120*/  IADD3 R23, P0, PT, R23, UR40, RZ ;  /* 0x0000002817177c10 */ /* 0x000fe4000ff1e0ff */
[----:B------:R-:W-:Y:S02]  /*1130*/  ISETP.NE.AND P6, PT, R27, RZ, PT ;  /* 0x000000ff1b00720c */ /* 0x000fe40003fc5270 */
[----:B------:R-:W-:Y:S02]  /*1140*/  LEA.HI.X.SX32 R0, R0, RZ, 0x1, P0 ;  /* 0x000000ff00007211 */ /* 0x000fe400000f0eff */
[----:B0-----:R-:W-:-:S04]  /*1150*/  LEA R2, P0, R23, UR4, 0x3 ;  /* 0x0000000417027c11 */ /* 0x001fc8000f8018ff */
[----:B------:R-:W-:-:S05]  /*1160*/  LEA.HI.X R3, R23, UR5, R0, 0x3, P0 ;  /* 0x0000000517037c11 */ /* 0x000fca00080f1c00 */
[----:B-----5:R0:W-:Y:S01]  /*1170*/  STG.E.64 desc[UR36][R2.64], R16 ;  /* 0x0000001002007986 */ /* 0x0201e2000c101b24 */
[----:B------:R-:W-:Y:S05]  /*1180*/  @P6 BRA `(.L_x_34) ;  /* 0xfffffff000106947 */ /* 0x000fea000383ffff */
[----:B------:R-:W-:Y:S05]  /*1190*/  EXIT ;  /* 0x000000000000794d */ /* 0x000fea0003800000 */
        .weak           $__internal_0_$__cuda_sm20_div_u16
        .type           $__internal_0_$__cuda_sm20_div_u16,@function
        .size           $__internal_0_$__cuda_sm20_div_u16,(.L_x_36 - $__internal_0_$__cuda_sm20_div_u16)
$__internal_0_$__cuda_sm20_div_u16:
[----:B------:R-:W0:Y:S01]  /*11a0*/  I2F.U16 R0, UR4 ;  /* 0x0000000400007d06 */ /* 0x000e220008101000 */
[----:B------:R-:W-:Y:S01]  /*11b0*/  IMAD.MOV.U32 R2, RZ, RZ, 0x4b800000 ;  /* 0x4b800000ff027424 */ /* 0x000fe200078e00ff */
[----:B------:R-:W-:Y:S01]  /*11c0*/  UISETP.NE.U32.AND UP0, UPT, UR4, URZ, UPT ;  /* 0x000000ff0400728c */ /* 0x000fe2000bf05070 */
[C---:B0-----:R-:W-:Y:S02]  /*11d0*/  FSETP.GEU.AND P1, PT, |R0|.reuse, 1.175494350822287508e-38, PT ;  /* 0x008000000000780b */ /* 0x041fe40003f2e200 */
[----:B------:R-:W-:Y:S02]  /*11e0*/  FSETP.GT.AND P0, PT, |R0|, 8.50705917302346158658e+37, PT ;  /* 0x7e8000000000780b */ /* 0x000fe40003f04200 */
[----:B------:R-:W-:-:S04]  /*11f0*/  FSEL R2, R2, 1, !P1 ;  /* 0x3f80000002027808 */ /* 0x000fc80004800000 */
[----:B------:R-:W-:Y:S01]  /*1200*/  FSEL R3, R2, 0.25, !P0 ;  /* 0x3e80000002037808 */ /* 0x000fe20004000000 */
[----:B------:R-:W-:-:S04]  /*1210*/  IMAD.MOV.U32 R2, RZ, RZ, R5 ;  /* 0x000000ffff027224 */ /* 0x000fc800078e0005 */
[----:B------:R-:W-:Y:S01]  /*1220*/  FMUL R4, R0, R3 ;  /* 0x0000000300047220 */ /* 0x000fe20000400000 */
[----:B------:R-:W-:-:S05]  /*1230*/  I2FP.F32.U32.RZ R0, 0x3ff ;  /* 0x000003ff00007845 */ /* 0x000fca000020d000 */
[----:B------:R-:W0:Y:S02]  /*1240*/  MUFU.RCP R4, R4 ;  /* 0x0000000400047308 */ /* 0x000e240000001000 */
[----:B0-----:R-:W-:-:S04]  /*1250*/  FMUL R3, R3, R4 ;  /* 0x0000000403037220 */ /* 0x001fc80000400000 */
[----:B------:R-:W-:-:S04]  /*1260*/  VIADD R3, R3, 0x2 ;  /* 0x0000000203037836 */ /* 0x000fc80000000000 */
[----:B------:R-:W-:Y:S01]  /*1270*/  FMUL.RZ R0, R0, R3 ;  /* 0x0000000300007220 */ /* 0x000fe2000040c000 */
[----:B------:R-:W-:-:S05]  /*1280*/  IMAD.MOV.U32 R3, RZ, RZ, 0x0 ;  /* 0x00000000ff037424 */ /* 0x000fca00078e00ff */
[----:B------:R-:W0:Y:S02]  /*1290*/  F2I.U32.TRUNC.NTZ R0, R0 ;  /* 0x0000000000007305 */ /* 0x000e24000020f000 */
[----:B0-----:R-:W-:-:S13]  /*12a0*/  R2UR UR5, R0 ;  /* 0x00000000000572ca */ /* 0x001fda00000e0000 */
[----:B------:R-:W-:-:S07]  /*12b0*/  ULOP3.LUT UR42, UR5, 0xffff, URZ, 0xc0, !UPT ;  /* 0x0000ffff052a7892 */ /* 0x000fce000f8ec0ff */
[----:B------:R-:W-:Y:S01]  /*12c0*/  @!UP0 UMOV UR42, 0xffffffff ;  /* 0xffffffff002a8882 */ /* 0x000fe20000000000 */
[----:B------:R-:W-:Y:S05]  /*12d0*/  RET.REL.NODEC R2 `(evaluate) ;  /* 0xffffffec02487950 */ /* 0x000fea0003c3ffff */
.L_x_35:
[----:B------:R-:W-:-:S00]  /*12e0*/  BRA `(.L_x_35) ;  /* 0xfffffffc00fc7947 */ /* 0x000fc0000383ffff */
[----:B------:R-:W-:-:S00]  /*12f0*/  NOP ;  /* 0x0000000000007918 */ /* 0x000fc00000000000 */
        /* <DEDUP_REMOVED lines=8> */
.L_x_36:


//--------------------- .nv.global.init           --------------------------
	.section	.nv.global.init,"aw",@progbits
.nv.global.init:
	.type		$str,@object
	.size		$str,($str$1 - $str)
$str:
        /*0000*/ 	.byte	0x53, 0x74, 0x61, 0x63, 0x6b, 0x20, 0x6f, 0x76, 0x65, 0x72, 0x66, 0x6c, 0x6f, 0x77, 0x00
	.type		$str$1,@object
	.size		$str$1,($str$3 - $str$1)
$str$1:
        /*000f*/ 	.byte	0x53, 0x74, 0x61, 0x63, 0x6b, 0x20, 0x75, 0x6e, 0x64, 0x65, 0x72, 0x66, 0x6c, 0x6f, 0x77, 0x00
	.type		$str$3,@object
	.size		$str$3,($str$2 - $str$3)
$str$3:
        /*001f*/ 	.byte	0x53, 0x74, 0x61, 0x63, 0x6b, 0x20, 0x70, 0x6f, 0x69, 0x6e, 0x74, 0x65, 0x72, 0x20, 0x69, 0x73
        /*002f*/ 	.byte	0x20, 0x6e, 0x6f, 0x74, 0x20, 0x2d, 0x31, 0x20, 0x62, 0x75, 0x74, 0x20, 0x69, 0x73, 0x20, 0x25
        /*003f*/ 	.byte	0x64, 0x00
	.type		$str$2,@object
	.size		$str$2,(.L_2 - $str$2)
$str$2:
        /*0041*/ 	.byte	0x55, 0x6e, 0x72, 0x65, 0x63, 0x6f, 0x67, 0x6e, 0x69, 0x7a, 0x65, 0x64, 0x20, 0x4f, 0x50, 0x43
        /*0051*/ 	.byte	0x4f, 0x44, 0x45, 0x20, 0x69, 0x6e, 0x20, 0x74, 0x68, 0x65, 0x20, 0x65, 0x78, 0x70, 0x72, 0x65
        /*0061*/ 	.byte	0x73, 0x73, 0x69, 0x6f, 0x6e, 0x20, 0x74, 0x72, 0x65, 0x65, 0x21, 0x00
.L_2:


//--------------------- .nv.shared.reserved.0     --------------------------
	.section	.nv.shared.reserved.0,"aw",@nobits
	.weak		__nv_reservedSMEM_offset_0_alias
	.size		__nv_reservedSMEM_offset_0_alias, 0, 64
	.other		__nv_reservedSMEM_offset_0_alias,@"STO_CUDA_RESERVED_SHARED STV_DEFAULT"
__nv_reservedSMEM_offset_0_alias:
	.zero		0
	.zero		64


//--------------------- .nv.constant0.evaluate    --------------------------
	.section	.nv.constant0.evaluate,"a",@progbits
	.sectionflags	@""
	.align	4
.nv.constant0.evaluate:
	.zero		952


//--------------------- SYMBOLS --------------------------

	.type		.nv.reservedSmem.offset0,@object
	.size		.nv.reservedSmem.offset0,0x4
	.type		vprintf,@function
